.version 3.1
.target sm_20
.shared .f32 gresult;

.entry main (.param .f32  c1, .param .f32  c2)
{
   .reg .f32 a, b;
   .reg .u32 addr;

   ld.param.f32  a, [c1];
   ld.param.f32  b, [c2];

   mov.u32   addr, c1;

   add.f32   a, b, a;
   xor.b32   a, a, addr;
   st.shared.f32 [gresult], a;
   exit;
}


// ===== COMPILED SASS (sm_100) =====

	.target	sm_100

	.elftype	@"ET_EXEC"


//--------------------- .note.nv.tkinfo           --------------------------
	.section	.note.nv.tkinfo,"",@"SHT_NOTE"
	.sectionflags	@"SHF_NOTE_NV_TKINFO"
	.tkinfo
        /*0018*/ 	.word	0x00000002
        /*0030*/ 	.string	""
        /*0030*/ 	.string	"ptxas"
        /*0030*/ 	.string	"Cuda compilation tools, release 13.0, V13.0.88"
        /*0030*/ 	.string	"Build cuda_13.0.r13.0/compiler.36424714_0"
        /*0030*/ 	.string	"-arch sm_100 "



//--------------------- .note.nv.cuinfo           --------------------------
	.section	.note.nv.cuinfo,"",@"SHT_NOTE"
	.sectionflags	@"SHF_NOTE_NV_CUINFO"
        /*0018*/ 	.short	0x0002
        /*001a*/ 	.short	0x0014
        /*001c*/ 	.short	0x0082
	.zero		2


//--------------------- .nv.info                  --------------------------
	.section	.nv.info,"",@"SHT_CUDA_INFO"
	.align	4


	//----- nvinfo : EIATTR_REGCOUNT
	.align		4
        /*0000*/ 	.byte	0x04, 0x2f
        /*0002*/ 	.short	(.L_1 - .L_0)
	.align		4
.L_0:
        /*0004*/ 	.word	index@(main)
        /*0008*/ 	.word	0x00000006


	//----- nvinfo : EIATTR_FRAME_SIZE
	.align		4
.L_1:
        /*000c*/ 	.byte	0x04, 0x11
        /*000e*/ 	.short	(.L_3 - .L_2)
	.align		4
.L_2:
        /*0010*/ 	.word	index@(main)
        /*0014*/ 	.word	0x00000000


	//----- nvinfo : EIATTR_MIN_STACK_SIZE
	.align		4
.L_3:
        /*0018*/ 	.byte	0x04, 0x12
        /*001a*/ 	.short	(.L_5 - .L_4)
	.align		4
.L_4:
        /*001c*/ 	.word	index@(main)
        /*0020*/ 	.word	0x00000000
.L_5:


//--------------------- .nv.compat                --------------------------
	.section	.nv.compat,"",@"SHT_CUDA_COMPAT_INFO"
	.align	4
        /*0000*/ 	.byte	0x02, 0x09, 0x00, 0x00, 0x02, 0x02, 0x01, 0x00, 0x02, 0x05, 0x05, 0x00, 0x03, 0x07, 0x01, 0x01
        /*0010*/ 	.byte	0x02, 0x03, 0x00, 0x00, 0x02, 0x06, 0x01, 0x00, 0x04, 0x0b, 0x08, 0x00, 0x09, 0x00, 0x00, 0x00
        /*0020*/ 	.byte	0x00, 0x00, 0x00, 0x00


//--------------------- .nv.info.main             --------------------------
	.section	.nv.info.main,"",@"SHT_CUDA_INFO"
	.sectionflags	@""
	.align	4


	//----- nvinfo : EIATTR_CUDA_API_VERSION
	.align		4
        /*0000*/ 	.byte	0x04, 0x37
        /*0002*/ 	.short	(.L_7 - .L_6)
.L_6:
        /*0004*/ 	.word	0x00000082


	//----- nvinfo : EIATTR_KPARAM_INFO
	.align		4
.L_7:
        /*0008*/ 	.byte	0x04, 0x17
        /*000a*/ 	.short	(.L_9 - .L_8)
.L_8:
        /*000c*/ 	.word	0x00000000
        /*0010*/ 	.short	0x0001
        /*0012*/ 	.short	0x0004
        /*0014*/ 	.byte	0x00, 0xf0, 0x11, 0x00


	//----- nvinfo : EIATTR_KPARAM_INFO
	.align		4
.L_9:
        /*0018*/ 	.byte	0x04, 0x17
        /*001a*/ 	.short	(.L_11 - .L_10)
.L_10:
        /*001c*/ 	.word	0x00000000
        /*0020*/ 	.short	0x0000
        /*0022*/ 	.short	0x0000
        /*0024*/ 	.byte	0x00, 0xf0, 0x11, 0x00


	//----- nvinfo : EIATTR_SPARSE_MMA_MASK
	.align		4
.L_11:
        /*0028*/ 	.byte	0x03, 0x50
        /*002a*/ 	.short	0x0000


	//----- nvinfo : EIATTR_MAXREG_COUNT
	.align		4
        /*002c*/ 	.byte	0x03, 0x1b
        /*002e*/ 	.short	0x00ff


	//----- nvinfo : EIATTR_MERCURY_ISA_VERSION
	.align		4
        /*0030*/ 	.byte	0x03, 0x5f
        /*0032*/ 	.short	0x0101


	//----- nvinfo : EIATTR_VRC_CTA_INIT_COUNT
	.align		4
        /*0034*/ 	.byte	0x02, 0x4a
	.zero		1
	.zero		1


	//----- nvinfo : EIATTR_EXIT_INSTR_OFFSETS
	.align		4
        /*0038*/ 	.byte	0x04, 0x1c
        /*003a*/ 	.short	(.L_13 - .L_12)


	//   ....[0]....
.L_12:
        /*003c*/ 	.word	0x00000070


	//----- nvinfo : EIATTR_CBANK_PARAM_SIZE
	.align		4
.L_13:
        /*0040*/ 	.byte	0x03, 0x19
        /*0042*/ 	.short	0x0008


	//----- nvinfo : EIATTR_PARAM_CBANK
	.align		4
        /*0044*/ 	.byte	0x04, 0x0a
        /*0046*/ 	.short	(.L_15 - .L_14)
	.align		4
.L_14:
        /*0048*/ 	.word	index@(.nv.constant0.main)
        /*004c*/ 	.short	0x0380
        /*004e*/ 	.short	0x0008


	//----- nvinfo : EIATTR_SW_WAR
	.align		4
.L_15:
        /*0050*/ 	.byte	0x04, 0x36
        /*0052*/ 	.short	(.L_17 - .L_16)
.L_16:
        /*0054*/ 	.word	0x00000008
.L_17:


//--------------------- .nv.callgraph             --------------------------
	.section	.nv.callgraph,"",@"SHT_CUDA_CALLGRAPH"
	.align	4
	.sectionentsize	8
	.align		4
        /*0000*/ 	.word	0x00000000
	.align		4
        /*0004*/ 	.word	0xffffffff
	.align		4
        /*0008*/ 	.word	0x00000000
	.align		4
        /*000c*/ 	.word	0xfffffffe
	.align		4
        /*0010*/ 	.word	0x00000000
	.align		4
        /*0014*/ 	.word	0xfffffffd
	.align		4
        /*0018*/ 	.word	0x00000000
	.align		4
        /*001c*/ 	.word	0xfffffffc


//--------------------- .text.main                --------------------------
	.section	.text.main,"ax",@progbits
	.align	128
.text.main:
        .type           main,@function
        .size           main,(.L_x_1 - main)
        .other          main,@"STO_CUDA_ENTRY STV_DEFAULT"
main:
[----:B------:R-:W-:Y:S08]  /*0000*/  LDC R1, c[0x0][0x37c] ;  /* 0x0000df00ff017b82 */ /* 0x000ff00000000800 */
[----:B------:R-:W0:Y:S01]  /*0010*/  S2UR UR5, SR_CgaCtaId ;  /* 0x00000000000579c3 */ /* 0x000e220000008800 */
[----:B------:R-:W-:-:S07]  /*0020*/  UMOV UR4, 0x400 ;  /* 0x0000040000047882 */ /* 0x000fce0000000000 */
[----:B------:R-:W1:Y:S01]  /*0030*/  LDC.64 R2, c[0x0][0x380] ;  /* 0x0000e000ff027b82 */ /* 0x000e620000000a00 */
[----:B0-----:R-:W-:Y:S01]  /*0040*/  ULEA UR4, UR5, UR4, 0x18 ;  /* 0x0000000405047291 */ /* 0x001fe2000f8ec0ff */
[----:B-1----:R-:W-:-:S08]  /*0050*/  FADD R0, R3, R2 ;  /* 0x0000000203007221 */ /* 0x002fd00000000000 */
[----:B------:R-:W-:Y:S01]  /*0060*/  STS [UR4], R0 ;  /* 0x00000000ff007988 */ /* 0x000fe20008000804 */
[----:B------:R-:W-:Y:S05]  /*0070*/  EXIT ;  /* 0x000000000000794d */ /* 0x000fea0003800000 */
.L_x_0:
[----:B------:R-:W-:-:S00]  /*0080*/  BRA `(.L_x_0) ;  /* 0xfffffffc00fc7947 */ /* 0x000fc0000383ffff */
[----:B------:R-:W-:-:S00]  /*0090*/  NOP ;  /* 0x0000000000007918 */ /* 0x000fc00000000000 */
        /* <DEDUP_REMOVED lines=14> */
.L_x_1:


//--------------------- .nv.shared.main           --------------------------
	.section	.nv.shared.main,"aw",@nobits
	.sectionflags	@""
	.align	4
.nv.shared.main:
	.zero		1028


//--------------------- .nv.shared.reserved.0     --------------------------
	.section	.nv.shared.reserved.0,"aw",@nobits
	.weak		__nv_reservedSMEM_offset_0_alias
	.size		__nv_reservedSMEM_offset_0_alias, 0, 64
	.other		__nv_reservedSMEM_offset_0_alias,@"STO_CUDA_RESERVED_SHARED STV_DEFAULT"
__nv_reservedSMEM_offset_0_alias:
	.zero		0
	.zero		64


//--------------------- .nv.constant0.main        --------------------------
	.section	.nv.constant0.main,"a",@progbits
	.sectionflags	@""
	.align	4
.nv.constant0.main:
	.zero		904


//--------------------- SYMBOLS --------------------------

	.type		.nv.reservedSmem.offset0,@object
	.size		.nv.reservedSmem.offset0,0x4
	.type		.nv.reservedSmem.cap,@object
	.size		.nv.reservedSmem.cap,0x4
